//
// Generated by NVIDIA NVVM Compiler
//
// Compiler Build ID: CL-36424714
// Cuda compilation tools, release 13.0, V13.0.88
// Based on NVVM 20.0.0
//

.version 9.0
.target sm_100
.address_size 64

	// .globl	_Z17fnv1a_hash_kernelPKiPjii

.visible .entry _Z17fnv1a_hash_kernelPKiPjii(
	.param .u64 .ptr .align 1 _Z17fnv1a_hash_kernelPKiPjii_param_0,
	.param .u64 .ptr .align 1 _Z17fnv1a_hash_kernelPKiPjii_param_1,
	.param .u32 _Z17fnv1a_hash_kernelPKiPjii_param_2,
	.param .u32 _Z17fnv1a_hash_kernelPKiPjii_param_3
)
{
	.reg .pred 	%p<7>;
	.reg .b32 	%r<99>;
	.reg .b64 	%rd<8>;

	ld.param.u64 	%rd2, [_Z17fnv1a_hash_kernelPKiPjii_param_0];
	ld.param.u64 	%rd3, [_Z17fnv1a_hash_kernelPKiPjii_param_1];
	ld.param.u32 	%r18, [_Z17fnv1a_hash_kernelPKiPjii_param_2];
	ld.param.u32 	%r17, [_Z17fnv1a_hash_kernelPKiPjii_param_3];
	mov.u32 	%r19, %ctaid.x;
	mov.u32 	%r20, %ntid.x;
	mov.u32 	%r21, %tid.x;
	mad.lo.s32 	%r1, %r19, %r20, %r21;
	setp.ge.s32 	%p1, %r1, %r18;
	@%p1 bra 	$L__BB0_9;
	cvta.to.global.u64 	%rd4, %rd3;
	cvta.to.global.u64 	%rd5, %rd2;
	mul.wide.s32 	%rd6, %r1, 4;
	add.s64 	%rd7, %rd5, %rd6;
	ld.global.u32 	%r98, [%rd7];
	add.s64 	%rd1, %rd4, %rd6;
	st.global.u32 	[%rd1], %r98;
	setp.lt.s32 	%p2, %r17, 1;
	@%p2 bra 	$L__BB0_9;
	and.b32  	%r3, %r17, 3;
	setp.lt.u32 	%p3, %r17, 4;
	@%p3 bra 	$L__BB0_5;
	and.b32  	%r23, %r17, 2147483644;
	neg.s32 	%r92, %r23;
$L__BB0_4:
	and.b32  	%r24, %r98, 255;
	xor.b32  	%r25, %r24, -2128831035;
	mul.lo.s32 	%r26, %r25, 16777619;
	shr.u32 	%r27, %r98, 8;
	and.b32  	%r28, %r27, 255;
	xor.b32  	%r29, %r28, %r26;
	mul.lo.s32 	%r30, %r29, 16777619;
	shr.u32 	%r31, %r98, 16;
	and.b32  	%r32, %r31, 255;
	xor.b32  	%r33, %r32, %r30;
	mul.lo.s32 	%r34, %r33, 16777619;
	shr.u32 	%r35, %r98, 24;
	xor.b32  	%r36, %r35, %r34;
	mul.lo.s32 	%r37, %r36, 16777619;
	and.b32  	%r38, %r37, 255;
	xor.b32  	%r39, %r38, -2128831035;
	mul.lo.s32 	%r40, %r39, 16777619;
	shr.u32 	%r41, %r37, 8;
	and.b32  	%r42, %r41, 255;
	xor.b32  	%r43, %r42, %r40;
	mul.lo.s32 	%r44, %r43, 16777619;
	shr.u32 	%r45, %r37, 16;
	and.b32  	%r46, %r45, 255;
	xor.b32  	%r47, %r46, %r44;
	mul.lo.s32 	%r48, %r47, 16777619;
	shr.u32 	%r49, %r37, 24;
	xor.b32  	%r50, %r49, %r48;
	mul.lo.s32 	%r51, %r50, 16777619;
	and.b32  	%r52, %r51, 255;
	xor.b32  	%r53, %r52, -2128831035;
	mul.lo.s32 	%r54, %r53, 16777619;
	shr.u32 	%r55, %r51, 8;
	and.b32  	%r56, %r55, 255;
	xor.b32  	%r57, %r56, %r54;
	mul.lo.s32 	%r58, %r57, 16777619;
	shr.u32 	%r59, %r51, 16;
	and.b32  	%r60, %r59, 255;
	xor.b32  	%r61, %r60, %r58;
	mul.lo.s32 	%r62, %r61, 16777619;
	shr.u32 	%r63, %r51, 24;
	xor.b32  	%r64, %r63, %r62;
	mul.lo.s32 	%r65, %r64, 16777619;
	and.b32  	%r66, %r65, 255;
	xor.b32  	%r67, %r66, -2128831035;
	mul.lo.s32 	%r68, %r67, 16777619;
	shr.u32 	%r69, %r65, 8;
	and.b32  	%r70, %r69, 255;
	xor.b32  	%r71, %r70, %r68;
	mul.lo.s32 	%r72, %r71, 16777619;
	shr.u32 	%r73, %r65, 16;
	and.b32  	%r74, %r73, 255;
	xor.b32  	%r75, %r74, %r72;
	mul.lo.s32 	%r76, %r75, 16777619;
	shr.u32 	%r77, %r65, 24;
	xor.b32  	%r78, %r77, %r76;
	mul.lo.s32 	%r98, %r78, 16777619;
	add.s32 	%r92, %r92, 4;
	setp.ne.s32 	%p4, %r92, 0;
	@%p4 bra 	$L__BB0_4;
$L__BB0_5:
	setp.eq.s32 	%p5, %r3, 0;
	@%p5 bra 	$L__BB0_8;
	neg.s32 	%r96, %r3;
$L__BB0_7:
	.pragma "nounroll";
	and.b32  	%r79, %r98, 255;
	xor.b32  	%r80, %r79, -2128831035;
	mul.lo.s32 	%r81, %r80, 16777619;
	shr.u32 	%r82, %r98, 8;
	and.b32  	%r83, %r82, 255;
	xor.b32  	%r84, %r83, %r81;
	mul.lo.s32 	%r85, %r84, 16777619;
	shr.u32 	%r86, %r98, 16;
	and.b32  	%r87, %r86, 255;
	xor.b32  	%r88, %r87, %r85;
	mul.lo.s32 	%r89, %r88, 16777619;
	shr.u32 	%r90, %r98, 24;
	xor.b32  	%r91, %r90, %r89;
	mul.lo.s32 	%r98, %r91, 16777619;
	add.s32 	%r96, %r96, 1;
	setp.ne.s32 	%p6, %r96, 0;
	@%p6 bra 	$L__BB0_7;
$L__BB0_8:
	st.global.u32 	[%rd1], %r98;
$L__BB0_9:
	ret;

}


// ===== COMPILED SASS (sm_100) =====

	.target	sm_100

	.elftype	@"ET_EXEC"


//--------------------- .note.nv.tkinfo           --------------------------
	.section	.note.nv.tkinfo,"",@"SHT_NOTE"
	.sectionflags	@"SHF_NOTE_NV_TKINFO"
	.tkinfo
        /*0018*/ 	.word	0x00000002
        /*0030*/ 	.string	""
        /*0030*/ 	.string	"ptxas"
        /*0030*/ 	.string	"Cuda compilation tools, release 13.0, V13.0.88"
        /*0030*/ 	.string	"Build cuda_13.0.r13.0/compiler.36424714_0"
        /*0030*/ 	.string	"-arch sm_100 -m 64 "



//--------------------- .note.nv.cuinfo           --------------------------
	.section	.note.nv.cuinfo,"",@"SHT_NOTE"
	.sectionflags	@"SHF_NOTE_NV_CUINFO"
        /*0018*/ 	.short	0x0002
        /*001a*/ 	.short	0x0064
        /*001c*/ 	.short	0x0082
	.zero		2


//--------------------- .nv.info                  --------------------------
	.section	.nv.info,"",@"SHT_CUDA_INFO"
	.align	4


	//----- nvinfo : EIATTR_REGCOUNT
	.align		4
        /*0000*/ 	.byte	0x04, 0x2f
        /*0002*/ 	.short	(.L_1 - .L_0)
	.align		4
.L_0:
        /*0004*/ 	.word	index@(_Z17fnv1a_hash_kernelPKiPjii)
        /*0008*/ 	.word	0x0000000a


	//----- nvinfo : EIATTR_FRAME_SIZE
	.align		4
.L_1:
        /*000c*/ 	.byte	0x04, 0x11
        /*000e*/ 	.short	(.L_3 - .L_2)
	.align		4
.L_2:
        /*0010*/ 	.word	index@(_Z17fnv1a_hash_kernelPKiPjii)
        /*0014*/ 	.word	0x00000000


	//----- nvinfo : EIATTR_MIN_STACK_SIZE
	.align		4
.L_3:
        /*0018*/ 	.byte	0x04, 0x12
        /*001a*/ 	.short	(.L_5 - .L_4)
	.align		4
.L_4:
        /*001c*/ 	.word	index@(_Z17fnv1a_hash_kernelPKiPjii)
        /*0020*/ 	.word	0x00000000
.L_5:


//--------------------- .nv.compat                --------------------------
	.section	.nv.compat,"",@"SHT_CUDA_COMPAT_INFO"
	.align	4
        /*0000*/ 	.byte	0x02, 0x09, 0x00, 0x00, 0x02, 0x02, 0x01, 0x00, 0x02, 0x05, 0x05, 0x00, 0x03, 0x07, 0x01, 0x01
        /*0010*/ 	.byte	0x02, 0x03, 0x00, 0x00, 0x02, 0x06, 0x01, 0x00, 0x04, 0x0b, 0x08, 0x00, 0x09, 0x00, 0x00, 0x00
        /*0020*/ 	.byte	0x00, 0x00, 0x00, 0x00


//--------------------- .nv.info._Z17fnv1a_hash_kernelPKiPjii --------------------------
	.section	.nv.info._Z17fnv1a_hash_kernelPKiPjii,"",@"SHT_CUDA_INFO"
	.sectionflags	@""
	.align	4


	//----- nvinfo : EIATTR_CUDA_API_VERSION
	.align		4
        /*0000*/ 	.byte	0x04, 0x37
        /*0002*/ 	.short	(.L_7 - .L_6)
.L_6:
        /*0004*/ 	.word	0x00000082


	//----- nvinfo : EIATTR_KPARAM_INFO
	.align		4
.L_7:
        /*0008*/ 	.byte	0x04, 0x17
        /*000a*/ 	.short	(.L_9 - .L_8)
.L_8:
        /*000c*/ 	.word	0x00000000
        /*0010*/ 	.short	0x0003
        /*0012*/ 	.short	0x0014
        /*0014*/ 	.byte	0x00, 0xf0, 0x11, 0x00


	//----- nvinfo : EIATTR_KPARAM_INFO
	.align		4
.L_9:
        /*0018*/ 	.byte	0x04, 0x17
        /*001a*/ 	.short	(.L_11 - .L_10)
.L_10:
        /*001c*/ 	.word	0x00000000
        /*0020*/ 	.short	0x0002
        /*0022*/ 	.short	0x0010
        /*0024*/ 	.byte	0x00, 0xf0, 0x11, 0x00


	//----- nvinfo : EIATTR_KPARAM_INFO
	.align		4
.L_11:
        /*0028*/ 	.byte	0x04, 0x17
        /*002a*/ 	.short	(.L_13 - .L_12)
.L_12:
        /*002c*/ 	.word	0x00000000
        /*0030*/ 	.short	0x0001
        /*0032*/ 	.short	0x0008
        /*0034*/ 	.byte	0x00, 0xf5, 0x21, 0x00


	//----- nvinfo : EIATTR_KPARAM_INFO
	.align		4
.L_13:
        /*0038*/ 	.byte	0x04, 0x17
        /*003a*/ 	.short	(.L_15 - .L_14)
.L_14:
        /*003c*/ 	.word	0x00000000
        /*0040*/ 	.short	0x0000
        /*0042*/ 	.short	0x0000
        /*0044*/ 	.byte	0x00, 0xf5, 0x21, 0x00


	//----- nvinfo : EIATTR_SPARSE_MMA_MASK
	.align		4
.L_15:
        /*0048*/ 	.byte	0x03, 0x50
        /*004a*/ 	.short	0x0000


	//----- nvinfo : EIATTR_MAXREG_COUNT
	.align		4
        /*004c*/ 	.byte	0x03, 0x1b
        /*004e*/ 	.short	0x00ff


	//----- nvinfo : EIATTR_MERCURY_ISA_VERSION
	.align		4
        /*0050*/ 	.byte	0x03, 0x5f
        /*0052*/ 	.short	0x0101


	//----- nvinfo : EIATTR_VRC_CTA_INIT_COUNT
	.align		4
        /*0054*/ 	.byte	0x02, 0x4a
	.zero		1
	.zero		1


	//----- nvinfo : EIATTR_EXIT_INSTR_OFFSETS
	.align		4
        /*0058*/ 	.byte	0x04, 0x1c
        /*005a*/ 	.short	(.L_17 - .L_16)


	//   ....[0]....
.L_16:
        /*005c*/ 	.word	0x00000070


	//   ....[1]....
        /*0060*/ 	.word	0x00000110


	//   ....[2]....
        /*0064*/ 	.word	0x000005d0


	//----- nvinfo : EIATTR_CBANK_PARAM_SIZE
	.align		4
.L_17:
        /*0068*/ 	.byte	0x03, 0x19
        /*006a*/ 	.short	0x0018


	//----- nvinfo : EIATTR_PARAM_CBANK
	.align		4
        /*006c*/ 	.byte	0x04, 0x0a
        /*006e*/ 	.short	(.L_19 - .L_18)
	.align		4
.L_18:
        /*0070*/ 	.word	index@(.nv.constant0._Z17fnv1a_hash_kernelPKiPjii)
        /*0074*/ 	.short	0x0380
        /*0076*/ 	.short	0x0018


	//----- nvinfo : EIATTR_SW_WAR
	.align		4
.L_19:
        /*0078*/ 	.byte	0x04, 0x36
        /*007a*/ 	.short	(.L_21 - .L_20)
.L_20:
        /*007c*/ 	.word	0x00000008
.L_21:


//--------------------- .nv.callgraph             --------------------------
	.section	.nv.callgraph,"",@"SHT_CUDA_CALLGRAPH"
	.align	4
	.sectionentsize	8
	.align		4
        /*0000*/ 	.word	0x00000000
	.align		4
        /*0004*/ 	.word	0xffffffff
	.align		4
        /*0008*/ 	.word	0x00000000
	.align		4
        /*000c*/ 	.word	0xfffffffe
	.align		4
        /*0010*/ 	.word	0x00000000
	.align		4
        /*0014*/ 	.word	0xfffffffd
	.align		4
        /*0018*/ 	.word	0x00000000
	.align		4
        /*001c*/ 	.word	0xfffffffc


//--------------------- .text._Z17fnv1a_hash_kernelPKiPjii --------------------------
	.section	.text._Z17fnv1a_hash_kernelPKiPjii,"ax",@progbits
	.align	128
        .global         _Z17fnv1a_hash_kernelPKiPjii
        .type           _Z17fnv1a_hash_kernelPKiPjii,@function
        .size           _Z17fnv1a_hash_kernelPKiPjii,(.L_x_5 - _Z17fnv1a_hash_kernelPKiPjii)
        .other          _Z17fnv1a_hash_kernelPKiPjii,@"STO_CUDA_ENTRY STV_DEFAULT"
_Z17fnv1a_hash_kernelPKiPjii:
.text._Z17fnv1a_hash_kernelPKiPjii:
[----:B------:R-:W-:Y:S01]  /*0000*/  LDC R1, c[0x0][0x37c] ;  /* 0x0000df00ff017b82 */ /* 0x000fe20000000800 */
[----:B------:R-:W0:Y:S07]  /*0010*/  S2R R0, SR_TID.X ;  /* 0x0000000000007919 */ /* 0x000e2e0000002100 */
[----:B------:R-:W0:Y:S01]  /*0020*/  S2UR UR4, SR_CTAID.X ;  /* 0x00000000000479c3 */ /* 0x000e220000002500 */
[----:B------:R-:W1:Y:S07]  /*0030*/  LDCU UR5, c[0x0][0x390] ;  /* 0x00007200ff0577ac */ /* 0x000e6e0008000800 */
[----:B------:R-:W0:Y:S02]  /*0040*/  LDC R7, c[0x0][0x360] ;  /* 0x0000d800ff077b82 */ /* 0x000e240000000800 */
[----:B0-----:R-:W-:-:S05]  /*0050*/  IMAD R7, R7, UR4, R0 ;  /* 0x0000000407077c24 */ /* 0x001fca000f8e0200 */
[----:B-1----:R-:W-:-:S13]  /*0060*/  ISETP.GE.AND P0, PT, R7, UR5, PT ;  /* 0x0000000507007c0c */ /* 0x002fda000bf06270 */
[----:B------:R-:W-:Y:S05]  /*0070*/  @P0 EXIT ;  /* 0x000000000000094d */ /* 0x000fea0003800000 */
[----:B------:R-:W0:Y:S01]  /*0080*/  LDC.64 R4, c[0x0][0x380] ;  /* 0x0000e000ff047b82 */ /* 0x000e220000000a00 */
[----:B------:R-:W1:Y:S07]  /*0090*/  LDCU.64 UR4, c[0x0][0x358] ;  /* 0x00006b00ff0477ac */ /* 0x000e6e0008000a00 */
[----:B------:R-:W2:Y:S08]  /*00a0*/  LDC R6, c[0x0][0x394] ;  /* 0x0000e500ff067b82 */ /* 0x000eb00000000800 */
[----:B------:R-:W3:Y:S01]  /*00b0*/  LDC.64 R2, c[0x0][0x388] ;  /* 0x0000e200ff027b82 */ /* 0x000ee20000000a00 */
[----:B0-----:R-:W-:-:S06]  /*00c0*/  IMAD.WIDE R4, R7, 0x4, R4 ;  /* 0x0000000407047825 */ /* 0x001fcc00078e0204 */
[----:B-1----:R-:W4:Y:S01]  /*00d0*/  LDG.E R5, desc[UR4][R4.64] ;  /* 0x0000000404057981 */ /* 0x002f22000c1e1900 */
[----:B--2---:R-:W-:Y:S01]  /*00e0*/  ISETP.GE.AND P0, PT, R6, 0x1, PT ;  /* 0x000000010600780c */ /* 0x004fe20003f06270 */
[----:B---3--:R-:W-:-:S05]  /*00f0*/  IMAD.WIDE R2, R7, 0x4, R2 ;  /* 0x0000000407027825 */ /* 0x008fca00078e0202 */
[----:B----4-:R0:W-:Y:S07]  /*0100*/  STG.E desc[UR4][R2.64], R5 ;  /* 0x0000000502007986 */ /* 0x0101ee000c101904 */
[----:B------:R-:W-:Y:S05]  /*0110*/  @!P0 EXIT ;  /* 0x000000000000894d */ /* 0x000fea0003800000 */
[C---:B------:R-:W-:Y:S02]  /*0120*/  ISETP.GE.U32.AND P1, PT, R6.reuse, 0x4, PT ;  /* 0x000000040600780c */ /* 0x040fe40003f26070 */
[----:B------:R-:W-:-:S04]  /*0130*/  LOP3.LUT R0, R6, 0x3, RZ, 0xc0, !PT ;  /* 0x0000000306007812 */ /* 0x000fc800078ec0ff */
[----:B------:R-:W-:-:S07]  /*0140*/  ISETP.NE.AND P0, PT, R0, RZ, PT ;  /* 0x000000ff0000720c */ /* 0x000fce0003f05270 */
[----:B------:R-:W-:Y:S06]  /*0150*/  @!P1 BRA `(.L_x_0) ;  /* 0x0000000000d49947 */ /* 0x000fec0003800000 */
[----:B------:R-:W-:-:S05]  /*0160*/  LOP3.LUT R4, R6, 0x7ffffffc, RZ, 0xc0, !PT ;  /* 0x7ffffffc06047812 */ /* 0x000fca00078ec0ff */
[----:B------:R-:W-:-:S07]  /*0170*/  IMAD.MOV R4, RZ, RZ, -R4 ;  /* 0x000000ffff047224 */ /* 0x000fce00078e0a04 */
.L_x_1:
[----:B------:R-:W-:Y:S01]  /*0180*/  LOP3.LUT R6, R5, 0xff, RZ, 0xc0, !PT ;  /* 0x000000ff05067812 */ /* 0x000fe200078ec0ff */
[----:B------:R-:W-:Y:S01]  /*0190*/  VIADD R4, R4, 0x4 ;  /* 0x0000000404047836 */ /* 0x000fe20000000000 */
[----:B------:R-:W-:Y:S02]  /*01a0*/  SHF.R.U32.HI R7, RZ, 0x8, R5 ;  /* 0x00000008ff077819 */ /* 0x000fe40000011605 */
[----:B------:R-:W-:Y:S02]  /*01b0*/  LOP3.LUT R6, R6, 0x811c9dc5, RZ, 0x3c, !PT ;  /* 0x811c9dc506067812 */ /* 0x000fe400078e3cff */
[----:B------:R-:W-:-:S03]  /*01c0*/  ISETP.NE.AND P1, PT, R4, RZ, PT ;  /* 0x000000ff0400720c */ /* 0x000fc60003f25270 */
[----:B------:R-:W-:-:S05]  /*01d0*/  IMAD R6, R6, 0x1000193, RZ ;  /* 0x0100019306067824 */ /* 0x000fca00078e02ff */
[----:B------:R-:W-:Y:S02]  /*01e0*/  LOP3.LUT R6, R6, 0xff, R7, 0x78, !PT ;  /* 0x000000ff06067812 */ /* 0x000fe400078e7807 */
[--C-:B------:R-:W-:Y:S02]  /*01f0*/  SHF.R.U32.HI R7, RZ, 0x10, R5.reuse ;  /* 0x00000010ff077819 */ /* 0x100fe40000011605 */
[----:B0-----:R-:W-:Y:S01]  /*0200*/  SHF.R.U32.HI R5, RZ, 0x18, R5 ;  /* 0x00000018ff057819 */ /* 0x001fe20000011605 */
[----:B------:R-:W-:-:S05]  /*0210*/  IMAD R6, R6, 0x1000193, RZ ;  /* 0x0100019306067824 */ /* 0x000fca00078e02ff */
[----:B------:R-:W-:-:S05]  /*0220*/  LOP3.LUT R6, R6, 0xff, R7, 0x78, !PT ;  /* 0x000000ff06067812 */ /* 0x000fca00078e7807 */
[----:B------:R-:W-:-:S05]  /*0230*/  IMAD R6, R6, 0x1000193, RZ ;  /* 0x0100019306067824 */ /* 0x000fca00078e02ff */
[----:B------:R-:W-:-:S05]  /*0240*/  LOP3.LUT R5, R5, R6, RZ, 0x3c, !PT ;  /* 0x0000000605057212 */ /* 0x000fca00078e3cff */
[----:B------:R-:W-:-:S05]  /*0250*/  IMAD R5, R5, 0x1000193, RZ ;  /* 0x0100019305057824 */ /* 0x000fca00078e02ff */
[----:B------:R-:W-:Y:S02]  /*0260*/  LOP3.LUT R6, R5, 0xff, RZ, 0xc0, !PT ;  /* 0x000000ff05067812 */ /* 0x000fe400078ec0ff */
[----:B------:R-:W-:Y:S02]  /*0270*/  SHF.R.U32.HI R7, RZ, 0x8, R5 ;  /* 0x00000008ff077819 */ /* 0x000fe40000011605 */
[----:B------:R-:W-:-:S05]  /*0280*/  LOP3.LUT R6, R6, 0x811c9dc5, RZ, 0x3c, !PT ;  /* 0x811c9dc506067812 */ /* 0x000fca00078e3cff */
[----:B------:R-:W-:-:S05]  /*0290*/  IMAD R6, R6, 0x1000193, RZ ;  /* 0x0100019306067824 */ /* 0x000fca00078e02ff */
[----:B------:R-:W-:Y:S02]  /*02a0*/  LOP3.LUT R6, R6, 0xff, R7, 0x78, !PT ;  /* 0x000000ff06067812 */ /* 0x000fe400078e7807 */
[--C-:B------:R-:W-:Y:S02]  /*02b0*/  SHF.R.U32.HI R7, RZ, 0x10, R5.reuse ;  /* 0x00000010ff077819 */ /* 0x100fe40000011605 */
[----:B------:R-:W-:Y:S01]  /*02c0*/  SHF.R.U32.HI R5, RZ, 0x18, R5 ;  /* 0x00000018ff057819 */ /* 0x000fe20000011605 */
        /* <DEDUP_REMOVED lines=28> */
[----:B------:R-:W-:Y:S01]  /*0490*/  IMAD R5, R5, 0x1000193, RZ ;  /* 0x0100019305057824 */ /* 0x000fe200078e02ff */
[----:B------:R-:W-:Y:S06]  /*04a0*/  @P1 BRA `(.L_x_1) ;  /* 0xfffffffc00341947 */ /* 0x000fec000383ffff */
.L_x_0:
[----:B------:R-:W-:Y:S05]  /*04b0*/  @!P0 BRA `(.L_x_2) ;  /* 0x0000000000408947 */ /* 0x000fea0003800000 */
[----:B------:R-:W-:-:S07]  /*04c0*/  IMAD.MOV R0, RZ, RZ, -R0 ;  /* 0x000000ffff007224 */ /* 0x000fce00078e0a00 */
.L_x_3:
        /* <DEDUP_REMOVED lines=13> */
[----:B------:R-:W-:Y:S01]  /*05a0*/  IMAD R5, R5, 0x1000193, RZ ;  /* 0x0100019305057824 */ /* 0x000fe200078e02ff */
[----:B------:R-:W-:Y:S06]  /*05b0*/  @P0 BRA `(.L_x_3) ;  /* 0xfffffffc00c40947 */ /* 0x000fec000383ffff */
.L_x_2:
[----:B------:R-:W-:Y:S01]  /*05c0*/  STG.E desc[UR4][R2.64], R5 ;  /* 0x0000000502007986 */ /* 0x000fe2000c101904 */
[----:B------:R-:W-:Y:S05]  /*05d0*/  EXIT ;  /* 0x000000000000794d */ /* 0x000fea0003800000 */
.L_x_4:
[----:B------:R-:W-:-:S00]  /*05e0*/  BRA `(.L_x_4) ;  /* 0xfffffffc00fc7947 */ /* 0x000fc0000383ffff */
[----:B------:R-:W-:-:S00]  /*05f0*/  NOP ;  /* 0x0000000000007918 */ /* 0x000fc00000000000 */
        /* <DEDUP_REMOVED lines=8> */
.L_x_5:


//--------------------- .nv.shared.reserved.0     --------------------------
	.section	.nv.shared.reserved.0,"aw",@nobits
	.weak		__nv_reservedSMEM_offset_0_alias
	.size		__nv_reservedSMEM_offset_0_alias, 0, 64
	.other		__nv_reservedSMEM_offset_0_alias,@"STO_CUDA_RESERVED_SHARED STV_DEFAULT"
__nv_reservedSMEM_offset_0_alias:
	.zero		0
	.zero		64


//--------------------- .nv.constant0._Z17fnv1a_hash_kernelPKiPjii --------------------------
	.section	.nv.constant0._Z17fnv1a_hash_kernelPKiPjii,"a",@progbits
	.sectionflags	@""
	.align	4
.nv.constant0._Z17fnv1a_hash_kernelPKiPjii:
	.zero		920


//--------------------- SYMBOLS --------------------------

	.type		.nv.reservedSmem.offset0,@object
	.size		.nv.reservedSmem.offset0,0x4
